//
// Generated by NVIDIA NVVM Compiler
//
// Compiler Build ID: CL-36424714
// Cuda compilation tools, release 13.0, V13.0.88
// Based on NVVM 20.0.0
//

.version 9.0
.target sm_100
.address_size 64

	// .globl	_Z7vec_addR11DeviceArrayIiLi100EES1_

.visible .entry _Z7vec_addR11DeviceArrayIiLi100EES1_(
	.param .u64 .ptr .align 1 _Z7vec_addR11DeviceArrayIiLi100EES1__param_0,
	.param .u64 .ptr .align 1 _Z7vec_addR11DeviceArrayIiLi100EES1__param_1
)
{
	.reg .pred 	%p<2>;
	.reg .b32 	%r<8>;
	.reg .b64 	%rd<12>;

	ld.param.u64 	%rd1, [_Z7vec_addR11DeviceArrayIiLi100EES1__param_0];
	ld.param.u64 	%rd2, [_Z7vec_addR11DeviceArrayIiLi100EES1__param_1];
	mov.u32 	%r2, %ntid.x;
	mov.u32 	%r3, %ctaid.x;
	mov.u32 	%r4, %tid.x;
	mad.lo.s32 	%r1, %r2, %r3, %r4;
	setp.gt.s32 	%p1, %r1, 99;
	@%p1 bra 	$L__BB0_2;
	cvta.to.global.u64 	%rd3, %rd2;
	cvta.to.global.u64 	%rd4, %rd1;
	ld.global.u64 	%rd5, [%rd3];
	cvta.to.global.u64 	%rd6, %rd5;
	mul.wide.s32 	%rd7, %r1, 4;
	add.s64 	%rd8, %rd6, %rd7;
	ld.global.u32 	%r5, [%rd8];
	ld.global.u64 	%rd9, [%rd4];
	cvta.to.global.u64 	%rd10, %rd9;
	add.s64 	%rd11, %rd10, %rd7;
	ld.global.u32 	%r6, [%rd11];
	add.s32 	%r7, %r6, %r5;
	st.global.u32 	[%rd11], %r7;
$L__BB0_2:
	ret;

}


// ===== COMPILED SASS (sm_100) =====

	.target	sm_100

	.elftype	@"ET_EXEC"


//--------------------- .note.nv.tkinfo           --------------------------
	.section	.note.nv.tkinfo,"",@"SHT_NOTE"
	.sectionflags	@"SHF_NOTE_NV_TKINFO"
	.tkinfo
        /*0018*/ 	.word	0x00000002
        /*0030*/ 	.string	""
        /*0030*/ 	.string	"ptxas"
        /*0030*/ 	.string	"Cuda compilation tools, release 13.0, V13.0.88"
        /*0030*/ 	.string	"Build cuda_13.0.r13.0/compiler.36424714_0"
        /*0030*/ 	.string	"-arch sm_100 -m 64 "



//--------------------- .note.nv.cuinfo           --------------------------
	.section	.note.nv.cuinfo,"",@"SHT_NOTE"
	.sectionflags	@"SHF_NOTE_NV_CUINFO"
        /*0018*/ 	.short	0x0002
        /*001a*/ 	.short	0x0064
        /*001c*/ 	.short	0x0082
	.zero		2


//--------------------- .nv.info                  --------------------------
	.section	.nv.info,"",@"SHT_CUDA_INFO"
	.align	4


	//----- nvinfo : EIATTR_REGCOUNT
	.align		4
        /*0000*/ 	.byte	0x04, 0x2f
        /*0002*/ 	.short	(.L_1 - .L_0)
	.align		4
.L_0:
        /*0004*/ 	.word	index@(_Z7vec_addR11DeviceArrayIiLi100EES1_)
        /*0008*/ 	.word	0x0000000e


	//----- nvinfo : EIATTR_FRAME_SIZE
	.align		4
.L_1:
        /*000c*/ 	.byte	0x04, 0x11
        /*000e*/ 	.short	(.L_3 - .L_2)
	.align		4
.L_2:
        /*0010*/ 	.word	index@(_Z7vec_addR11DeviceArrayIiLi100EES1_)
        /*0014*/ 	.word	0x00000000


	//----- nvinfo : EIATTR_MIN_STACK_SIZE
	.align		4
.L_3:
        /*0018*/ 	.byte	0x04, 0x12
        /*001a*/ 	.short	(.L_5 - .L_4)
	.align		4
.L_4:
        /*001c*/ 	.word	index@(_Z7vec_addR11DeviceArrayIiLi100EES1_)
        /*0020*/ 	.word	0x00000000
.L_5:


//--------------------- .nv.compat                --------------------------
	.section	.nv.compat,"",@"SHT_CUDA_COMPAT_INFO"
	.align	4
        /*0000*/ 	.byte	0x02, 0x09, 0x00, 0x00, 0x02, 0x02, 0x01, 0x00, 0x02, 0x05, 0x05, 0x00, 0x03, 0x07, 0x01, 0x01
        /*0010*/ 	.byte	0x02, 0x03, 0x00, 0x00, 0x02, 0x06, 0x01, 0x00, 0x04, 0x0b, 0x08, 0x00, 0x09, 0x00, 0x00, 0x00
        /*0020*/ 	.byte	0x00, 0x00, 0x00, 0x00


//--------------------- .nv.info._Z7vec_addR11DeviceArrayIiLi100EES1_ --------------------------
	.section	.nv.info._Z7vec_addR11DeviceArrayIiLi100EES1_,"",@"SHT_CUDA_INFO"
	.sectionflags	@""
	.align	4


	//----- nvinfo : EIATTR_CUDA_API_VERSION
	.align		4
        /*0000*/ 	.byte	0x04, 0x37
        /*0002*/ 	.short	(.L_7 - .L_6)
.L_6:
        /*0004*/ 	.word	0x00000082


	//----- nvinfo : EIATTR_KPARAM_INFO
	.align		4
.L_7:
        /*0008*/ 	.byte	0x04, 0x17
        /*000a*/ 	.short	(.L_9 - .L_8)
.L_8:
        /*000c*/ 	.word	0x00000000
        /*0010*/ 	.short	0x0001
        /*0012*/ 	.short	0x0008
        /*0014*/ 	.byte	0x00, 0xf5, 0x21, 0x00


	//----- nvinfo : EIATTR_KPARAM_INFO
	.align		4
.L_9:
        /*0018*/ 	.byte	0x04, 0x17
        /*001a*/ 	.short	(.L_11 - .L_10)
.L_10:
        /*001c*/ 	.word	0x00000000
        /*0020*/ 	.short	0x0000
        /*0022*/ 	.short	0x0000
        /*0024*/ 	.byte	0x00, 0xf5, 0x21, 0x00


	//----- nvinfo : EIATTR_SPARSE_MMA_MASK
	.align		4
.L_11:
        /*0028*/ 	.byte	0x03, 0x50
        /*002a*/ 	.short	0x0000


	//----- nvinfo : EIATTR_MAXREG_COUNT
	.align		4
        /*002c*/ 	.byte	0x03, 0x1b
        /*002e*/ 	.short	0x00ff


	//----- nvinfo : EIATTR_MERCURY_ISA_VERSION
	.align		4
        /*0030*/ 	.byte	0x03, 0x5f
        /*0032*/ 	.short	0x0101


	//----- nvinfo : EIATTR_VRC_CTA_INIT_COUNT
	.align		4
        /*0034*/ 	.byte	0x02, 0x4a
	.zero		1
	.zero		1


	//----- nvinfo : EIATTR_EXIT_INSTR_OFFSETS
	.align		4
        /*0038*/ 	.byte	0x04, 0x1c
        /*003a*/ 	.short	(.L_13 - .L_12)


	//   ....[0]....
.L_12:
        /*003c*/ 	.word	0x00000060


	//   ....[1]....
        /*0040*/ 	.word	0x00000120


	//----- nvinfo : EIATTR_CBANK_PARAM_SIZE
	.align		4
.L_13:
        /*0044*/ 	.byte	0x03, 0x19
        /*0046*/ 	.short	0x0010


	//----- nvinfo : EIATTR_PARAM_CBANK
	.align		4
        /*0048*/ 	.byte	0x04, 0x0a
        /*004a*/ 	.short	(.L_15 - .L_14)
	.align		4
.L_14:
        /*004c*/ 	.word	index@(.nv.constant0._Z7vec_addR11DeviceArrayIiLi100EES1_)
        /*0050*/ 	.short	0x0380
        /*0052*/ 	.short	0x0010


	//----- nvinfo : EIATTR_SW_WAR
	.align		4
.L_15:
        /*0054*/ 	.byte	0x04, 0x36
        /*0056*/ 	.short	(.L_17 - .L_16)
.L_16:
        /*0058*/ 	.word	0x00000008
.L_17:


//--------------------- .nv.callgraph             --------------------------
	.section	.nv.callgraph,"",@"SHT_CUDA_CALLGRAPH"
	.align	4
	.sectionentsize	8
	.align		4
        /*0000*/ 	.word	0x00000000
	.align		4
        /*0004*/ 	.word	0xffffffff
	.align		4
        /*0008*/ 	.word	0x00000000
	.align		4
        /*000c*/ 	.word	0xfffffffe
	.align		4
        /*0010*/ 	.word	0x00000000
	.align		4
        /*0014*/ 	.word	0xfffffffd
	.align		4
        /*0018*/ 	.word	0x00000000
	.align		4
        /*001c*/ 	.word	0xfffffffc


//--------------------- .text._Z7vec_addR11DeviceArrayIiLi100EES1_ --------------------------
	.section	.text._Z7vec_addR11DeviceArrayIiLi100EES1_,"ax",@progbits
	.align	128
        .global         _Z7vec_addR11DeviceArrayIiLi100EES1_
        .type           _Z7vec_addR11DeviceArrayIiLi100EES1_,@function
        .size           _Z7vec_addR11DeviceArrayIiLi100EES1_,(.L_x_1 - _Z7vec_addR11DeviceArrayIiLi100EES1_)
        .other          _Z7vec_addR11DeviceArrayIiLi100EES1_,@"STO_CUDA_ENTRY STV_DEFAULT"
_Z7vec_addR11DeviceArrayIiLi100EES1_:
.text._Z7vec_addR11DeviceArrayIiLi100EES1_:
[----:B------:R-:W-:Y:S01]  /*0000*/  LDC R1, c[0x0][0x37c] ;  /* 0x0000df00ff017b82 */ /* 0x000fe20000000800 */
[----:B------:R-:W0:Y:S01]  /*0010*/  S2R R9, SR_CTAID.X ;  /* 0x0000000000097919 */ /* 0x000e220000002500 */
[----:B------:R-:W0:Y:S01]  /*0020*/  LDCU UR4, c[0x0][0x360] ;  /* 0x00006c00ff0477ac */ /* 0x000e220008000800 */
[----:B------:R-:W0:Y:S02]  /*0030*/  S2R R0, SR_TID.X ;  /* 0x0000000000007919 */ /* 0x000e240000002100 */
[----:B0-----:R-:W-:-:S05]  /*0040*/  IMAD R9, R9, UR4, R0 ;  /* 0x0000000409097c24 */ /* 0x001fca000f8e0200 */
[----:B------:R-:W-:-:S13]  /*0050*/  ISETP.GT.AND P0, PT, R9, 0x63, PT ;  /* 0x000000630900780c */ /* 0x000fda0003f04270 */
[----:B------:R-:W-:Y:S05]  /*0060*/  @P0 EXIT ;  /* 0x000000000000094d */ /* 0x000fea0003800000 */
[----:B------:R-:W0:Y:S01]  /*0070*/  LDC.64 R2, c[0x0][0x388] ;  /* 0x0000e200ff027b82 */ /* 0x000e220000000a00 */
[----:B------:R-:W0:Y:S07]  /*0080*/  LDCU.64 UR4, c[0x0][0x358] ;  /* 0x00006b00ff0477ac */ /* 0x000e2e0008000a00 */
[----:B------:R-:W1:Y:S01]  /*0090*/  LDC.64 R6, c[0x0][0x380] ;  /* 0x0000e000ff067b82 */ /* 0x000e620000000a00 */
[----:B0-----:R-:W2:Y:S04]  /*00a0*/  LDG.E.64 R2, desc[UR4][R2.64] ;  /* 0x0000000402027981 */ /* 0x001ea8000c1e1b00 */
[----:B-1----:R-:W3:Y:S01]  /*00b0*/  LDG.E.64 R6, desc[UR4][R6.64] ;  /* 0x0000000406067981 */ /* 0x002ee2000c1e1b00 */
[----:B--2---:R-:W-:-:S06]  /*00c0*/  IMAD.WIDE R4, R9, 0x4, R2 ;  /* 0x0000000409047825 */ /* 0x004fcc00078e0202 */
[----:B------:R-:W2:Y:S01]  /*00d0*/  LDG.E R4, desc[UR4][R4.64] ;  /* 0x0000000404047981 */ /* 0x000ea2000c1e1900 */
[----:B---3--:R-:W-:-:S05]  /*00e0*/  IMAD.WIDE R8, R9, 0x4, R6 ;  /* 0x0000000409087825 */ /* 0x008fca00078e0206 */
[----:B------:R-:W2:Y:S02]  /*00f0*/  LDG.E R11, desc[UR4][R8.64] ;  /* 0x00000004080b7981 */ /* 0x000ea4000c1e1900 */
[----:B--2---:R-:W-:-:S05]  /*0100*/  IADD3 R11, PT, PT, R4, R11, RZ ;  /* 0x0000000b040b7210 */ /* 0x004fca0007ffe0ff */
[----:B------:R-:W-:Y:S01]  /*0110*/  STG.E desc[UR4][R8.64], R11 ;  /* 0x0000000b08007986 */ /* 0x000fe2000c101904 */
[----:B------:R-:W-:Y:S05]  /*0120*/  EXIT ;  /* 0x000000000000794d */ /* 0x000fea0003800000 */
.L_x_0:
[----:B------:R-:W-:-:S00]  /*0130*/  BRA `(.L_x_0) ;  /* 0xfffffffc00fc7947 */ /* 0x000fc0000383ffff */
[----:B------:R-:W-:-:S00]  /*0140*/  NOP ;  /* 0x0000000000007918 */ /* 0x000fc00000000000 */
        /* <DEDUP_REMOVED lines=11> */
.L_x_1:


//--------------------- .nv.shared.reserved.0     --------------------------
	.section	.nv.shared.reserved.0,"aw",@nobits
	.weak		__nv_reservedSMEM_offset_0_alias
	.size		__nv_reservedSMEM_offset_0_alias, 0, 64
	.other		__nv_reservedSMEM_offset_0_alias,@"STO_CUDA_RESERVED_SHARED STV_DEFAULT"
__nv_reservedSMEM_offset_0_alias:
	.zero		0
	.zero		64


//--------------------- .nv.constant0._Z7vec_addR11DeviceArrayIiLi100EES1_ --------------------------
	.section	.nv.constant0._Z7vec_addR11DeviceArrayIiLi100EES1_,"a",@progbits
	.sectionflags	@""
	.align	4
.nv.constant0._Z7vec_addR11DeviceArrayIiLi100EES1_:
	.zero		912


//--------------------- SYMBOLS --------------------------

	.type		.nv.reservedSmem.offset0,@object
	.size		.nv.reservedSmem.offset0,0x4
